//
// Generated by NVIDIA NVVM Compiler
//
// Compiler Build ID: CL-36424714
// Cuda compilation tools, release 13.0, V13.0.88
// Based on NVVM 20.0.0
//

.version 9.0
.target sm_100
.address_size 64

	// .globl	CudaDummy_kernel

.visible .entry CudaDummy_kernel(
	.param .u64 .ptr .align 1 CudaDummy_kernel_param_0,
	.param .u64 .ptr .align 1 CudaDummy_kernel_param_1,
	.param .u64 .ptr .align 1 CudaDummy_kernel_param_2,
	.param .u32 CudaDummy_kernel_param_3
)
{
	.reg .pred 	%p<2>;
	.reg .b32 	%r<6>;
	.reg .b32 	%f<4>;
	.reg .b64 	%rd<11>;

	ld.param.u64 	%rd1, [CudaDummy_kernel_param_0];
	ld.param.u64 	%rd2, [CudaDummy_kernel_param_1];
	ld.param.u64 	%rd3, [CudaDummy_kernel_param_2];
	ld.param.u32 	%r2, [CudaDummy_kernel_param_3];
	mov.u32 	%r3, %ntid.x;
	mov.u32 	%r4, %ctaid.x;
	mov.u32 	%r5, %tid.x;
	mad.lo.s32 	%r1, %r3, %r4, %r5;
	setp.ge.s32 	%p1, %r1, %r2;
	@%p1 bra 	$L__BB0_2;
	cvta.to.global.u64 	%rd4, %rd1;
	cvta.to.global.u64 	%rd5, %rd2;
	cvta.to.global.u64 	%rd6, %rd3;
	mul.wide.s32 	%rd7, %r1, 4;
	add.s64 	%rd8, %rd4, %rd7;
	ld.global.f32 	%f1, [%rd8];
	add.s64 	%rd9, %rd5, %rd7;
	ld.global.f32 	%f2, [%rd9];
	add.f32 	%f3, %f1, %f2;
	add.s64 	%rd10, %rd6, %rd7;
	st.global.f32 	[%rd10], %f3;
$L__BB0_2:
	ret;

}


// ===== COMPILED SASS (sm_100) =====

	.target	sm_100

	.elftype	@"ET_EXEC"


//--------------------- .note.nv.tkinfo           --------------------------
	.section	.note.nv.tkinfo,"",@"SHT_NOTE"
	.sectionflags	@"SHF_NOTE_NV_TKINFO"
	.tkinfo
        /*0018*/ 	.word	0x00000002
        /*0030*/ 	.string	""
        /*0030*/ 	.string	"ptxas"
        /*0030*/ 	.string	"Cuda compilation tools, release 13.0, V13.0.88"
        /*0030*/ 	.string	"Build cuda_13.0.r13.0/compiler.36424714_0"
        /*0030*/ 	.string	"-arch sm_100 -m 64 "



//--------------------- .note.nv.cuinfo           --------------------------
	.section	.note.nv.cuinfo,"",@"SHT_NOTE"
	.sectionflags	@"SHF_NOTE_NV_CUINFO"
        /*0018*/ 	.short	0x0002
        /*001a*/ 	.short	0x0064
        /*001c*/ 	.short	0x0082
	.zero		2


//--------------------- .nv.info                  --------------------------
	.section	.nv.info,"",@"SHT_CUDA_INFO"
	.align	4


	//----- nvinfo : EIATTR_REGCOUNT
	.align		4
        /*0000*/ 	.byte	0x04, 0x2f
        /*0002*/ 	.short	(.L_1 - .L_0)
	.align		4
.L_0:
        /*0004*/ 	.word	index@(CudaDummy_kernel)
        /*0008*/ 	.word	0x0000000c


	//----- nvinfo : EIATTR_FRAME_SIZE
	.align		4
.L_1:
        /*000c*/ 	.byte	0x04, 0x11
        /*000e*/ 	.short	(.L_3 - .L_2)
	.align		4
.L_2:
        /*0010*/ 	.word	index@(CudaDummy_kernel)
        /*0014*/ 	.word	0x00000000


	//----- nvinfo : EIATTR_MIN_STACK_SIZE
	.align		4
.L_3:
        /*0018*/ 	.byte	0x04, 0x12
        /*001a*/ 	.short	(.L_5 - .L_4)
	.align		4
.L_4:
        /*001c*/ 	.word	index@(CudaDummy_kernel)
        /*0020*/ 	.word	0x00000000
.L_5:


//--------------------- .nv.compat                --------------------------
	.section	.nv.compat,"",@"SHT_CUDA_COMPAT_INFO"
	.align	4
        /*0000*/ 	.byte	0x02, 0x09, 0x00, 0x00, 0x02, 0x02, 0x01, 0x00, 0x02, 0x05, 0x05, 0x00, 0x03, 0x07, 0x01, 0x01
        /*0010*/ 	.byte	0x02, 0x03, 0x00, 0x00, 0x02, 0x06, 0x01, 0x00, 0x04, 0x0b, 0x08, 0x00, 0x09, 0x00, 0x00, 0x00
        /*0020*/ 	.byte	0x00, 0x00, 0x00, 0x00


//--------------------- .nv.info.CudaDummy_kernel --------------------------
	.section	.nv.info.CudaDummy_kernel,"",@"SHT_CUDA_INFO"
	.sectionflags	@""
	.align	4


	//----- nvinfo : EIATTR_CUDA_API_VERSION
	.align		4
        /*0000*/ 	.byte	0x04, 0x37
        /*0002*/ 	.short	(.L_7 - .L_6)
.L_6:
        /*0004*/ 	.word	0x00000082


	//----- nvinfo : EIATTR_KPARAM_INFO
	.align		4
.L_7:
        /*0008*/ 	.byte	0x04, 0x17
        /*000a*/ 	.short	(.L_9 - .L_8)
.L_8:
        /*000c*/ 	.word	0x00000000
        /*0010*/ 	.short	0x0003
        /*0012*/ 	.short	0x0018
        /*0014*/ 	.byte	0x00, 0xf0, 0x11, 0x00


	//----- nvinfo : EIATTR_KPARAM_INFO
	.align		4
.L_9:
        /*0018*/ 	.byte	0x04, 0x17
        /*001a*/ 	.short	(.L_11 - .L_10)
.L_10:
        /*001c*/ 	.word	0x00000000
        /*0020*/ 	.short	0x0002
        /*0022*/ 	.short	0x0010
        /*0024*/ 	.byte	0x00, 0xf5, 0x21, 0x00


	//----- nvinfo : EIATTR_KPARAM_INFO
	.align		4
.L_11:
        /*0028*/ 	.byte	0x04, 0x17
        /*002a*/ 	.short	(.L_13 - .L_12)
.L_12:
        /*002c*/ 	.word	0x00000000
        /*0030*/ 	.short	0x0001
        /*0032*/ 	.short	0x0008
        /*0034*/ 	.byte	0x00, 0xf5, 0x21, 0x00


	//----- nvinfo : EIATTR_KPARAM_INFO
	.align		4
.L_13:
        /*0038*/ 	.byte	0x04, 0x17
        /*003a*/ 	.short	(.L_15 - .L_14)
.L_14:
        /*003c*/ 	.word	0x00000000
        /*0040*/ 	.short	0x0000
        /*0042*/ 	.short	0x0000
        /*0044*/ 	.byte	0x00, 0xf5, 0x21, 0x00


	//----- nvinfo : EIATTR_SPARSE_MMA_MASK
	.align		4
.L_15:
        /*0048*/ 	.byte	0x03, 0x50
        /*004a*/ 	.short	0x0000


	//----- nvinfo : EIATTR_MAXREG_COUNT
	.align		4
        /*004c*/ 	.byte	0x03, 0x1b
        /*004e*/ 	.short	0x00ff


	//----- nvinfo : EIATTR_MERCURY_ISA_VERSION
	.align		4
        /*0050*/ 	.byte	0x03, 0x5f
        /*0052*/ 	.short	0x0101


	//----- nvinfo : EIATTR_VRC_CTA_INIT_COUNT
	.align		4
        /*0054*/ 	.byte	0x02, 0x4a
	.zero		1
	.zero		1


	//----- nvinfo : EIATTR_EXIT_INSTR_OFFSETS
	.align		4
        /*0058*/ 	.byte	0x04, 0x1c
        /*005a*/ 	.short	(.L_17 - .L_16)


	//   ....[0]....
.L_16:
        /*005c*/ 	.word	0x00000070


	//   ....[1]....
        /*0060*/ 	.word	0x00000130


	//----- nvinfo : EIATTR_CBANK_PARAM_SIZE
	.align		4
.L_17:
        /*0064*/ 	.byte	0x03, 0x19
        /*0066*/ 	.short	0x001c


	//----- nvinfo : EIATTR_PARAM_CBANK
	.align		4
        /*0068*/ 	.byte	0x04, 0x0a
        /*006a*/ 	.short	(.L_19 - .L_18)
	.align		4
.L_18:
        /*006c*/ 	.word	index@(.nv.constant0.CudaDummy_kernel)
        /*0070*/ 	.short	0x0380
        /*0072*/ 	.short	0x001c


	//----- nvinfo : EIATTR_SW_WAR
	.align		4
.L_19:
        /*0074*/ 	.byte	0x04, 0x36
        /*0076*/ 	.short	(.L_21 - .L_20)
.L_20:
        /*0078*/ 	.word	0x00000008
.L_21:


//--------------------- .nv.callgraph             --------------------------
	.section	.nv.callgraph,"",@"SHT_CUDA_CALLGRAPH"
	.align	4
	.sectionentsize	8
	.align		4
        /*0000*/ 	.word	0x00000000
	.align		4
        /*0004*/ 	.word	0xffffffff
	.align		4
        /*0008*/ 	.word	0x00000000
	.align		4
        /*000c*/ 	.word	0xfffffffe
	.align		4
        /*0010*/ 	.word	0x00000000
	.align		4
        /*0014*/ 	.word	0xfffffffd
	.align		4
        /*0018*/ 	.word	0x00000000
	.align		4
        /*001c*/ 	.word	0xfffffffc


//--------------------- .text.CudaDummy_kernel    --------------------------
	.section	.text.CudaDummy_kernel,"ax",@progbits
	.align	128
        .global         CudaDummy_kernel
        .type           CudaDummy_kernel,@function
        .size           CudaDummy_kernel,(.L_x_1 - CudaDummy_kernel)
        .other          CudaDummy_kernel,@"STO_CUDA_ENTRY STV_DEFAULT"
CudaDummy_kernel:
.text.CudaDummy_kernel:
[----:B------:R-:W-:Y:S01]  /*0000*/  LDC R1, c[0x0][0x37c] ;  /* 0x0000df00ff017b82 */ /* 0x000fe20000000800 */
[----:B------:R-:W0:Y:S01]  /*0010*/  S2R R9, SR_CTAID.X ;  /* 0x0000000000097919 */ /* 0x000e220000002500 */
[----:B------:R-:W0:Y:S01]  /*0020*/  LDCU UR4, c[0x0][0x360] ;  /* 0x00006c00ff0477ac */ /* 0x000e220008000800 */
[----:B------:R-:W0:Y:S01]  /*0030*/  S2R R0, SR_TID.X ;  /* 0x0000000000007919 */ /* 0x000e220000002100 */
[----:B------:R-:W1:Y:S01]  /*0040*/  LDCU UR5, c[0x0][0x398] ;  /* 0x00007300ff0577ac */ /* 0x000e620008000800 */
[----:B0-----:R-:W-:-:S05]  /*0050*/  IMAD R9, R9, UR4, R0 ;  /* 0x0000000409097c24 */ /* 0x001fca000f8e0200 */
[----:B-1----:R-:W-:-:S13]  /*0060*/  ISETP.GE.AND P0, PT, R9, UR5, PT ;  /* 0x0000000509007c0c */ /* 0x002fda000bf06270 */
[----:B------:R-:W-:Y:S05]  /*0070*/  @P0 EXIT ;  /* 0x000000000000094d */ /* 0x000fea0003800000 */
[----:B------:R-:W0:Y:S01]  /*0080*/  LDC.64 R2, c[0x0][0x380] ;  /* 0x0000e000ff027b82 */ /* 0x000e220000000a00 */
[----:B------:R-:W1:Y:S07]  /*0090*/  LDCU.64 UR4, c[0x0][0x358] ;  /* 0x00006b00ff0477ac */ /* 0x000e6e0008000a00 */
[----:B------:R-:W2:Y:S08]  /*00a0*/  LDC.64 R4, c[0x0][0x388] ;  /* 0x0000e200ff047b82 */ /* 0x000eb00000000a00 */
[----:B------:R-:W3:Y:S01]  /*00b0*/  LDC.64 R6, c[0x0][0x390] ;  /* 0x0000e400ff067b82 */ /* 0x000ee20000000a00 */
[----:B0-----:R-:W-:-:S06]  /*00c0*/  IMAD.WIDE R2, R9, 0x4, R2 ;  /* 0x0000000409027825 */ /* 0x001fcc00078e0202 */
[----:B-1----:R-:W4:Y:S01]  /*00d0*/  LDG.E R2, desc[UR4][R2.64] ;  /* 0x0000000402027981 */ /* 0x002f22000c1e1900 */
[----:B--2---:R-:W-:-:S06]  /*00e0*/  IMAD.WIDE R4, R9, 0x4, R4 ;  /* 0x0000000409047825 */ /* 0x004fcc00078e0204 */
[----:B------:R-:W4:Y:S01]  /*00f0*/  LDG.E R5, desc[UR4][R4.64] ;  /* 0x0000000404057981 */ /* 0x000f22000c1e1900 */
[----:B---3--:R-:W-:-:S04]  /*0100*/  IMAD.WIDE R6, R9, 0x4, R6 ;  /* 0x0000000409067825 */ /* 0x008fc800078e0206 */
[----:B----4-:R-:W-:-:S05]  /*0110*/  FADD R9, R2, R5 ;  /* 0x0000000502097221 */ /* 0x010fca0000000000 */
[----:B------:R-:W-:Y:S01]  /*0120*/  STG.E desc[UR4][R6.64], R9 ;  /* 0x0000000906007986 */ /* 0x000fe2000c101904 */
[----:B------:R-:W-:Y:S05]  /*0130*/  EXIT ;  /* 0x000000000000794d */ /* 0x000fea0003800000 */
.L_x_0:
[----:B------:R-:W-:-:S00]  /*0140*/  BRA `(.L_x_0) ;  /* 0xfffffffc00fc7947 */ /* 0x000fc0000383ffff */
[----:B------:R-:W-:-:S00]  /*0150*/  NOP ;  /* 0x0000000000007918 */ /* 0x000fc00000000000 */
        /* <DEDUP_REMOVED lines=10> */
.L_x_1:


//--------------------- .nv.shared.reserved.0     --------------------------
	.section	.nv.shared.reserved.0,"aw",@nobits
	.weak		__nv_reservedSMEM_offset_0_alias
	.size		__nv_reservedSMEM_offset_0_alias, 0, 64
	.other		__nv_reservedSMEM_offset_0_alias,@"STO_CUDA_RESERVED_SHARED STV_DEFAULT"
__nv_reservedSMEM_offset_0_alias:
	.zero		0
	.zero		64


//--------------------- .nv.constant0.CudaDummy_kernel --------------------------
	.section	.nv.constant0.CudaDummy_kernel,"a",@progbits
	.sectionflags	@""
	.align	4
.nv.constant0.CudaDummy_kernel:
	.zero		924


//--------------------- SYMBOLS --------------------------

	.type		.nv.reservedSmem.offset0,@object
	.size		.nv.reservedSmem.offset0,0x4
